//
// Generated by NVIDIA NVVM Compiler
//
// Compiler Build ID: CL-36424714
// Cuda compilation tools, release 13.0, V13.0.88
// Based on NVVM 20.0.0
//

.version 9.0
.target sm_100
.address_size 64

	// .globl	_Z19interleavedPairsSumIiEvPT_S1_i

.visible .entry _Z19interleavedPairsSumIiEvPT_S1_i(
	.param .u64 .ptr .align 1 _Z19interleavedPairsSumIiEvPT_S1_i_param_0,
	.param .u64 .ptr .align 1 _Z19interleavedPairsSumIiEvPT_S1_i_param_1,
	.param .u32 _Z19interleavedPairsSumIiEvPT_S1_i_param_2
)
{
	.reg .pred 	%p<6>;
	.reg .b32 	%r<19>;
	.reg .b64 	%rd<18>;

	ld.param.u64 	%rd6, [_Z19interleavedPairsSumIiEvPT_S1_i_param_0];
	ld.param.u64 	%rd5, [_Z19interleavedPairsSumIiEvPT_S1_i_param_1];
	ld.param.u32 	%r8, [_Z19interleavedPairsSumIiEvPT_S1_i_param_2];
	cvta.to.global.u64 	%rd1, %rd6;
	mov.u32 	%r1, %tid.x;
	mov.u32 	%r18, %ntid.x;
	mov.u32 	%r3, %ctaid.x;
	mul.lo.s32 	%r9, %r3, %r18;
	shl.b32 	%r10, %r9, 1;
	add.s32 	%r4, %r10, %r1;
	cvt.u64.u32 	%rd2, %r10;
	add.s32 	%r5, %r4, %r18;
	setp.ge.u32 	%p1, %r5, %r8;
	@%p1 bra 	$L__BB0_2;
	mul.wide.u32 	%rd7, %r5, 4;
	add.s64 	%rd8, %rd1, %rd7;
	ld.global.u32 	%r11, [%rd8];
	mul.wide.s32 	%rd9, %r4, 4;
	add.s64 	%rd10, %rd1, %rd9;
	ld.global.u32 	%r12, [%rd10];
	add.s32 	%r13, %r12, %r11;
	st.global.u32 	[%rd10], %r13;
$L__BB0_2:
	shl.b64 	%rd11, %rd2, 2;
	add.s64 	%rd3, %rd1, %rd11;
	setp.lt.u32 	%p2, %r18, 2;
	@%p2 bra 	$L__BB0_7;
	mul.wide.u32 	%rd12, %r1, 4;
	add.s64 	%rd4, %rd3, %rd12;
$L__BB0_4:
	shr.u32 	%r7, %r18, 1;
	setp.ge.u32 	%p3, %r1, %r7;
	@%p3 bra 	$L__BB0_6;
	mul.wide.u32 	%rd13, %r7, 4;
	add.s64 	%rd14, %rd4, %rd13;
	ld.global.u32 	%r14, [%rd14];
	ld.global.u32 	%r15, [%rd4];
	add.s32 	%r16, %r15, %r14;
	st.global.u32 	[%rd4], %r16;
$L__BB0_6:
	bar.sync 	0;
	setp.gt.u32 	%p4, %r18, 3;
	mov.u32 	%r18, %r7;
	@%p4 bra 	$L__BB0_4;
$L__BB0_7:
	setp.ne.s32 	%p5, %r1, 0;
	@%p5 bra 	$L__BB0_9;
	ld.global.u32 	%r17, [%rd3];
	cvta.to.global.u64 	%rd15, %rd5;
	mul.wide.u32 	%rd16, %r3, 4;
	add.s64 	%rd17, %rd15, %rd16;
	st.global.u32 	[%rd17], %r17;
$L__BB0_9:
	ret;

}


// ===== COMPILED SASS (sm_100) =====

	.target	sm_100

	.elftype	@"ET_EXEC"


//--------------------- .note.nv.tkinfo           --------------------------
	.section	.note.nv.tkinfo,"",@"SHT_NOTE"
	.sectionflags	@"SHF_NOTE_NV_TKINFO"
	.tkinfo
        /*0018*/ 	.word	0x00000002
        /*0030*/ 	.string	""
        /*0030*/ 	.string	"ptxas"
        /*0030*/ 	.string	"Cuda compilation tools, release 13.0, V13.0.88"
        /*0030*/ 	.string	"Build cuda_13.0.r13.0/compiler.36424714_0"
        /*0030*/ 	.string	"-arch sm_100 -m 64 "



//--------------------- .note.nv.cuinfo           --------------------------
	.section	.note.nv.cuinfo,"",@"SHT_NOTE"
	.sectionflags	@"SHF_NOTE_NV_CUINFO"
        /*0018*/ 	.short	0x0002
        /*001a*/ 	.short	0x0064
        /*001c*/ 	.short	0x0082
	.zero		2


//--------------------- .nv.info                  --------------------------
	.section	.nv.info,"",@"SHT_CUDA_INFO"
	.align	4


	//----- nvinfo : EIATTR_REGCOUNT
	.align		4
        /*0000*/ 	.byte	0x04, 0x2f
        /*0002*/ 	.short	(.L_1 - .L_0)
	.align		4
.L_0:
        /*0004*/ 	.word	index@(_Z19interleavedPairsSumIiEvPT_S1_i)
        /*0008*/ 	.word	0x00000010


	//----- nvinfo : EIATTR_FRAME_SIZE
	.align		4
.L_1:
        /*000c*/ 	.byte	0x04, 0x11
        /*000e*/ 	.short	(.L_3 - .L_2)
	.align		4
.L_2:
        /*0010*/ 	.word	index@(_Z19interleavedPairsSumIiEvPT_S1_i)
        /*0014*/ 	.word	0x00000000


	//----- nvinfo : EIATTR_MIN_STACK_SIZE
	.align		4
.L_3:
        /*0018*/ 	.byte	0x04, 0x12
        /*001a*/ 	.short	(.L_5 - .L_4)
	.align		4
.L_4:
        /*001c*/ 	.word	index@(_Z19interleavedPairsSumIiEvPT_S1_i)
        /*0020*/ 	.word	0x00000000
.L_5:


//--------------------- .nv.compat                --------------------------
	.section	.nv.compat,"",@"SHT_CUDA_COMPAT_INFO"
	.align	4
        /*0000*/ 	.byte	0x02, 0x09, 0x00, 0x00, 0x02, 0x02, 0x01, 0x00, 0x02, 0x05, 0x05, 0x00, 0x03, 0x07, 0x01, 0x01
        /*0010*/ 	.byte	0x02, 0x03, 0x00, 0x00, 0x02, 0x06, 0x01, 0x00, 0x04, 0x0b, 0x08, 0x00, 0x09, 0x00, 0x00, 0x00
        /*0020*/ 	.byte	0x00, 0x00, 0x00, 0x00


//--------------------- .nv.info._Z19interleavedPairsSumIiEvPT_S1_i --------------------------
	.section	.nv.info._Z19interleavedPairsSumIiEvPT_S1_i,"",@"SHT_CUDA_INFO"
	.sectionflags	@""
	.align	4


	//----- nvinfo : EIATTR_CUDA_API_VERSION
	.align		4
        /*0000*/ 	.byte	0x04, 0x37
        /*0002*/ 	.short	(.L_7 - .L_6)
.L_6:
        /*0004*/ 	.word	0x00000082


	//----- nvinfo : EIATTR_KPARAM_INFO
	.align		4
.L_7:
        /*0008*/ 	.byte	0x04, 0x17
        /*000a*/ 	.short	(.L_9 - .L_8)
.L_8:
        /*000c*/ 	.word	0x00000000
        /*0010*/ 	.short	0x0002
        /*0012*/ 	.short	0x0010
        /*0014*/ 	.byte	0x00, 0xf0, 0x11, 0x00


	//----- nvinfo : EIATTR_KPARAM_INFO
	.align		4
.L_9:
        /*0018*/ 	.byte	0x04, 0x17
        /*001a*/ 	.short	(.L_11 - .L_10)
.L_10:
        /*001c*/ 	.word	0x00000000
        /*0020*/ 	.short	0x0001
        /*0022*/ 	.short	0x0008
        /*0024*/ 	.byte	0x00, 0xf5, 0x21, 0x00


	//----- nvinfo : EIATTR_KPARAM_INFO
	.align		4
.L_11:
        /*0028*/ 	.byte	0x04, 0x17
        /*002a*/ 	.short	(.L_13 - .L_12)
.L_12:
        /*002c*/ 	.word	0x00000000
        /*0030*/ 	.short	0x0000
        /*0032*/ 	.short	0x0000
        /*0034*/ 	.byte	0x00, 0xf5, 0x21, 0x00


	//----- nvinfo : EIATTR_SPARSE_MMA_MASK
	.align		4
.L_13:
        /*0038*/ 	.byte	0x03, 0x50
        /*003a*/ 	.short	0x0000


	//----- nvinfo : EIATTR_MAXREG_COUNT
	.align		4
        /*003c*/ 	.byte	0x03, 0x1b
        /*003e*/ 	.short	0x00ff


	//----- nvinfo : EIATTR_NUM_BARRIERS
	.align		4
        /*0040*/ 	.byte	0x02, 0x4c
        /*0042*/ 	.byte	0x01
	.zero		1


	//----- nvinfo : EIATTR_MERCURY_ISA_VERSION
	.align		4
        /*0044*/ 	.byte	0x03, 0x5f
        /*0046*/ 	.short	0x0101


	//----- nvinfo : EIATTR_VRC_CTA_INIT_COUNT
	.align		4
        /*0048*/ 	.byte	0x02, 0x4a
	.zero		1
	.zero		1


	//----- nvinfo : EIATTR_EXIT_INSTR_OFFSETS
	.align		4
        /*004c*/ 	.byte	0x04, 0x1c
        /*004e*/ 	.short	(.L_15 - .L_14)


	//   ....[0]....
.L_14:
        /*0050*/ 	.word	0x00000280


	//   ....[1]....
        /*0054*/ 	.word	0x000002d0


	//----- nvinfo : EIATTR_CRS_STACK_SIZE
	.align		4
.L_15:
        /*0058*/ 	.byte	0x04, 0x1e
        /*005a*/ 	.short	(.L_17 - .L_16)
.L_16:
        /*005c*/ 	.word	0x00000000


	//----- nvinfo : EIATTR_CBANK_PARAM_SIZE
	.align		4
.L_17:
        /*0060*/ 	.byte	0x03, 0x19
        /*0062*/ 	.short	0x0014


	//----- nvinfo : EIATTR_PARAM_CBANK
	.align		4
        /*0064*/ 	.byte	0x04, 0x0a
        /*0066*/ 	.short	(.L_19 - .L_18)
	.align		4
.L_18:
        /*0068*/ 	.word	index@(.nv.constant0._Z19interleavedPairsSumIiEvPT_S1_i)
        /*006c*/ 	.short	0x0380
        /*006e*/ 	.short	0x0014


	//----- nvinfo : EIATTR_SW_WAR
	.align		4
.L_19:
        /*0070*/ 	.byte	0x04, 0x36
        /*0072*/ 	.short	(.L_21 - .L_20)
.L_20:
        /*0074*/ 	.word	0x00000008
.L_21:


//--------------------- .nv.callgraph             --------------------------
	.section	.nv.callgraph,"",@"SHT_CUDA_CALLGRAPH"
	.align	4
	.sectionentsize	8
	.align		4
        /*0000*/ 	.word	0x00000000
	.align		4
        /*0004*/ 	.word	0xffffffff
	.align		4
        /*0008*/ 	.word	0x00000000
	.align		4
        /*000c*/ 	.word	0xfffffffe
	.align		4
        /*0010*/ 	.word	0x00000000
	.align		4
        /*0014*/ 	.word	0xfffffffd
	.align		4
        /*0018*/ 	.word	0x00000000
	.align		4
        /*001c*/ 	.word	0xfffffffc


//--------------------- .text._Z19interleavedPairsSumIiEvPT_S1_i --------------------------
	.section	.text._Z19interleavedPairsSumIiEvPT_S1_i,"ax",@progbits
	.align	128
        .global         _Z19interleavedPairsSumIiEvPT_S1_i
        .type           _Z19interleavedPairsSumIiEvPT_S1_i,@function
        .size           _Z19interleavedPairsSumIiEvPT_S1_i,(.L_x_5 - _Z19interleavedPairsSumIiEvPT_S1_i)
        .other          _Z19interleavedPairsSumIiEvPT_S1_i,@"STO_CUDA_ENTRY STV_DEFAULT"
_Z19interleavedPairsSumIiEvPT_S1_i:
.text._Z19interleavedPairsSumIiEvPT_S1_i:
[----:B------:R-:W-:Y:S01]  /*0000*/  LDC R1, c[0x0][0x37c] ;  /* 0x0000df00ff017b82 */ /* 0x000fe20000000800 */
[----:B------:R-:W0:Y:S01]  /*0010*/  S2R R0, SR_CTAID.X ;  /* 0x0000000000007919 */ /* 0x000e220000002500 */
[----:B------:R-:W0:Y:S06]  /*0020*/  LDCU UR6, c[0x0][0x360] ;  /* 0x00006c00ff0677ac */ /* 0x000e2c0008000800 */
[----:B------:R-:W1:Y:S01]  /*0030*/  LDC.64 R12, c[0x0][0x380] ;  /* 0x0000e000ff0c7b82 */ /* 0x000e620000000a00 */
[----:B------:R-:W2:Y:S01]  /*0040*/  S2R R10, SR_TID.X ;  /* 0x00000000000a7919 */ /* 0x000ea20000002100 */
[----:B------:R-:W3:Y:S01]  /*0050*/  LDCU UR4, c[0x0][0x390] ;  /* 0x00007200ff0477ac */ /* 0x000ee20008000800 */
[----:B0-----:R-:W-:-:S04]  /*0060*/  IMAD R2, R0, UR6, RZ ;  /* 0x0000000600027c24 */ /* 0x001fc8000f8e02ff */
[----:B------:R-:W-:-:S05]  /*0070*/  IMAD.SHL.U32 R7, R2, 0x2, RZ ;  /* 0x0000000202077824 */ /* 0x000fca00078e00ff */
[----:B--2---:R-:W-:-:S05]  /*0080*/  IADD3 R9, PT, PT, R7, R10, RZ ;  /* 0x0000000a07097210 */ /* 0x004fca0007ffe0ff */
[----:B------:R-:W-:-:S05]  /*0090*/  VIADD R3, R9, UR6 ;  /* 0x0000000609037c36 */ /* 0x000fca0008000000 */
[----:B---3--:R-:W-:Y:S01]  /*00a0*/  ISETP.GE.U32.AND P0, PT, R3, UR4, PT ;  /* 0x0000000403007c0c */ /* 0x008fe2000bf06070 */
[----:B------:R-:W0:-:S12]  /*00b0*/  LDCU.64 UR4, c[0x0][0x358] ;  /* 0x00006b00ff0477ac */ /* 0x000e180008000a00 */
[----:B------:R-:W2:Y:S02]  /*00c0*/  @!P0 LDC.64 R4, c[0x0][0x380] ;  /* 0x0000e000ff048b82 */ /* 0x000ea40000000a00 */
[----:B--2---:R-:W-:-:S04]  /*00d0*/  @!P0 IMAD.WIDE.U32 R2, R3, 0x4, R4 ;  /* 0x0000000403028825 */ /* 0x004fc800078e0004 */
[----:B------:R-:W-:Y:S02]  /*00e0*/  @!P0 IMAD.WIDE R4, R9, 0x4, R4 ;  /* 0x0000000409048825 */ /* 0x000fe400078e0204 */
[----:B0-----:R-:W2:Y:S04]  /*00f0*/  @!P0 LDG.E R2, desc[UR4][R2.64] ;  /* 0x0000000402028981 */ /* 0x001ea8000c1e1900 */
[----:B------:R-:W2:Y:S01]  /*0100*/  @!P0 LDG.E R9, desc[UR4][R4.64] ;  /* 0x0000000404098981 */ /* 0x000ea2000c1e1900 */
[----:B------:R-:W-:Y:S01]  /*0110*/  IMAD.U32 R8, RZ, RZ, UR6 ;  /* 0x00000006ff087e24 */ /* 0x000fe2000f8e00ff */
[----:B-1----:R-:W-:-:S04]  /*0120*/  LEA R6, P1, R7, R12, 0x2 ;  /* 0x0000000c07067211 */ /* 0x002fc800078210ff */
[----:B------:R-:W-:Y:S02]  /*0130*/  LEA.HI.X R7, R7, R13, RZ, 0x2, P1 ;  /* 0x0000000d07077211 */ /* 0x000fe400008f14ff */
[----:B--2---:R-:W-:-:S05]  /*0140*/  @!P0 IADD3 R9, PT, PT, R2, R9, RZ ;  /* 0x0000000902098210 */ /* 0x004fca0007ffe0ff */
[----:B------:R0:W-:Y:S01]  /*0150*/  @!P0 STG.E desc[UR4][R4.64], R9 ;  /* 0x0000000904008986 */ /* 0x0001e2000c101904 */
[----:B------:R-:W-:-:S13]  /*0160*/  ISETP.GE.U32.AND P0, PT, R8, 0x2, PT ;  /* 0x000000020800780c */ /* 0x000fda0003f06070 */
[----:B0-----:R-:W-:Y:S05]  /*0170*/  @!P0 BRA `(.L_x_0) ;  /* 0x00000000003c8947 */ /* 0x001fea0003800000 */
[----:B------:R-:W-:-:S07]  /*0180*/  IMAD.WIDE.U32 R2, R10, 0x4, R6 ;  /* 0x000000040a027825 */ /* 0x000fce00078e0006 */
.L_x_3:
[----:B------:R-:W-:Y:S01]  /*0190*/  SHF.R.U32.HI R11, RZ, 0x1, R8 ;  /* 0x00000001ff0b7819 */ /* 0x000fe20000011608 */
[----:B------:R-:W-:Y:S03]  /*01a0*/  BSSY.RECONVERGENT B0, `(.L_x_1) ;  /* 0x0000008000007945 */ /* 0x000fe60003800200 */
[----:B------:R-:W-:-:S13]  /*01b0*/  ISETP.GE.U32.AND P0, PT, R10, R11, PT ;  /* 0x0000000b0a00720c */ /* 0x000fda0003f06070 */
[----:B0-----:R-:W-:Y:S05]  /*01c0*/  @P0 BRA `(.L_x_2) ;  /* 0x0000000000140947 */ /* 0x001fea0003800000 */
[----:B------:R-:W-:Y:S01]  /*01d0*/  IMAD.WIDE.U32 R4, R11, 0x4, R2 ;  /* 0x000000040b047825 */ /* 0x000fe200078e0002 */
[----:B------:R-:W2:Y:S05]  /*01e0*/  LDG.E R9, desc[UR4][R2.64] ;  /* 0x0000000402097981 */ /* 0x000eaa000c1e1900 */
[----:B------:R-:W2:Y:S02]  /*01f0*/  LDG.E R4, desc[UR4][R4.64] ;  /* 0x0000000404047981 */ /* 0x000ea4000c1e1900 */
[----:B--2---:R-:W-:-:S05]  /*0200*/  IADD3 R9, PT, PT, R4, R9, RZ ;  /* 0x0000000904097210 */ /* 0x004fca0007ffe0ff */
[----:B------:R0:W-:Y:S02]  /*0210*/  STG.E desc[UR4][R2.64], R9 ;  /* 0x0000000902007986 */ /* 0x0001e4000c101904 */
.L_x_2:
[----:B------:R-:W-:Y:S05]  /*0220*/  BSYNC.RECONVERGENT B0 ;  /* 0x0000000000007941 */ /* 0x000fea0003800200 */
.L_x_1:
[----:B------:R-:W-:Y:S01]  /*0230*/  BAR.SYNC.DEFER_BLOCKING 0x0 ;  /* 0x0000000000007b1d */ /* 0x000fe20000010000 */
[----:B------:R-:W-:Y:S01]  /*0240*/  ISETP.GT.U32.AND P0, PT, R8, 0x3, PT ;  /* 0x000000030800780c */ /* 0x000fe20003f04070 */
[----:B------:R-:W-:-:S12]  /*0250*/  IMAD.MOV.U32 R8, RZ, RZ, R11 ;  /* 0x000000ffff087224 */ /* 0x000fd800078e000b */
[----:B------:R-:W-:Y:S05]  /*0260*/  @P0 BRA `(.L_x_3) ;  /* 0xfffffffc00c80947 */ /* 0x000fea000383ffff */
.L_x_0:
[----:B------:R-:W-:-:S13]  /*0270*/  ISETP.NE.AND P0, PT, R10, RZ, PT ;  /* 0x000000ff0a00720c */ /* 0x000fda0003f05270 */
[----:B------:R-:W-:Y:S05]  /*0280*/  @P0 EXIT ;  /* 0x000000000000094d */ /* 0x000fea0003800000 */
[----:B------:R-:W2:Y:S01]  /*0290*/  LDG.E R7, desc[UR4][R6.64] ;  /* 0x0000000406077981 */ /* 0x000ea2000c1e1900 */
[----:B0-----:R-:W0:Y:S02]  /*02a0*/  LDC.64 R2, c[0x0][0x388] ;  /* 0x0000e200ff027b82 */ /* 0x001e240000000a00 */
[----:B0-----:R-:W-:-:S05]  /*02b0*/  IMAD.WIDE.U32 R2, R0, 0x4, R2 ;  /* 0x0000000400027825 */ /* 0x001fca00078e0002 */
[----:B--2---:R-:W-:Y:S01]  /*02c0*/  STG.E desc[UR4][R2.64], R7 ;  /* 0x0000000702007986 */ /* 0x004fe2000c101904 */
[----:B------:R-:W-:Y:S05]  /*02d0*/  EXIT ;  /* 0x000000000000794d */ /* 0x000fea0003800000 */
.L_x_4:
[----:B------:R-:W-:-:S00]  /*02e0*/  BRA `(.L_x_4) ;  /* 0xfffffffc00fc7947 */ /* 0x000fc0000383ffff */
[----:B------:R-:W-:-:S00]  /*02f0*/  NOP ;  /* 0x0000000000007918 */ /* 0x000fc00000000000 */
        /* <DEDUP_REMOVED lines=8> */
.L_x_5:


//--------------------- .nv.shared.reserved.0     --------------------------
	.section	.nv.shared.reserved.0,"aw",@nobits
	.weak		__nv_reservedSMEM_offset_0_alias
	.size		__nv_reservedSMEM_offset_0_alias, 0, 64
	.other		__nv_reservedSMEM_offset_0_alias,@"STO_CUDA_RESERVED_SHARED STV_DEFAULT"
__nv_reservedSMEM_offset_0_alias:
	.zero		0
	.zero		64


//--------------------- .nv.constant0._Z19interleavedPairsSumIiEvPT_S1_i --------------------------
	.section	.nv.constant0._Z19interleavedPairsSumIiEvPT_S1_i,"a",@progbits
	.sectionflags	@""
	.align	4
.nv.constant0._Z19interleavedPairsSumIiEvPT_S1_i:
	.zero		916


//--------------------- SYMBOLS --------------------------

	.type		.nv.reservedSmem.offset0,@object
	.size		.nv.reservedSmem.offset0,0x4
